//
// Generated by NVIDIA NVVM Compiler
//
// Compiler Build ID: CL-36424714
// Cuda compilation tools, release 13.0, V13.0.88
// Based on NVVM 20.0.0
//

.version 9.0
.target sm_100
.address_size 64

	// .globl	_Z1kv
.extern .func  (.param .b32 func_retval0) vprintf
(
	.param .b64 vprintf_param_0,
	.param .b64 vprintf_param_1
)
;
.global .align 1 .b8 $str[17] = {72, 101, 108, 108, 111, 32, 102, 114, 111, 109, 32, 71, 80, 85, 33, 10};

.visible .entry _Z1kv()
{
	.reg .b32 	%r<3>;
	.reg .b64 	%rd<3>;

	mov.u64 	%rd1, $str;
	cvta.global.u64 	%rd2, %rd1;
	{ // callseq 0, 0
	.param .b64 param0;
	st.param.b64 	[param0], %rd2;
	.param .b64 param1;
	st.param.b64 	[param1], 0;
	.param .b32 retval0;
	call.uni (retval0), 
	vprintf, 
	(
	param0, 
	param1
	);
	ld.param.b32 	%r1, [retval0];
	} // callseq 0
	ret;

}


// ===== COMPILED SASS (sm_100) =====

	.target	sm_100

	.elftype	@"ET_EXEC"


//--------------------- .note.nv.tkinfo           --------------------------
	.section	.note.nv.tkinfo,"",@"SHT_NOTE"
	.sectionflags	@"SHF_NOTE_NV_TKINFO"
	.tkinfo
        /*0018*/ 	.word	0x00000002
        /*0030*/ 	.string	""
        /*0030*/ 	.string	"ptxas"
        /*0030*/ 	.string	"Cuda compilation tools, release 13.0, V13.0.88"
        /*0030*/ 	.string	"Build cuda_13.0.r13.0/compiler.36424714_0"
        /*0030*/ 	.string	"-arch sm_100 -m 64 "



//--------------------- .note.nv.cuinfo           --------------------------
	.section	.note.nv.cuinfo,"",@"SHT_NOTE"
	.sectionflags	@"SHF_NOTE_NV_CUINFO"
        /*0018*/ 	.short	0x0002
        /*001a*/ 	.short	0x0064
        /*001c*/ 	.short	0x0082
	.zero		2


//--------------------- .nv.info                  --------------------------
	.section	.nv.info,"",@"SHT_CUDA_INFO"
	.align	4


	//----- nvinfo : EIATTR_REGCOUNT
	.align		4
        /*0000*/ 	.byte	0x04, 0x2f
        /*0002*/ 	.short	(.L_2 - .L_1)
	.align		4
.L_1:
        /*0004*/ 	.word	index@(_Z1kv)
        /*0008*/ 	.word	0x00000018


	//----- nvinfo : EIATTR_FRAME_SIZE
	.align		4
.L_2:
        /*000c*/ 	.byte	0x04, 0x11
        /*000e*/ 	.short	(.L_4 - .L_3)
	.align		4
.L_3:
        /*0010*/ 	.word	index@(_Z1kv)
        /*0014*/ 	.word	0x00000000


	//----- nvinfo : EIATTR_MIN_STACK_SIZE
	.align		4
.L_4:
        /*0018*/ 	.byte	0x04, 0x12
        /*001a*/ 	.short	(.L_6 - .L_5)
	.align		4
.L_5:
        /*001c*/ 	.word	index@(_Z1kv)
        /*0020*/ 	.word	0x00000000
.L_6:


//--------------------- .nv.compat                --------------------------
	.section	.nv.compat,"",@"SHT_CUDA_COMPAT_INFO"
	.align	4
        /*0000*/ 	.byte	0x02, 0x09, 0x00, 0x00, 0x02, 0x02, 0x01, 0x00, 0x02, 0x05, 0x05, 0x00, 0x03, 0x07, 0x01, 0x01
        /*0010*/ 	.byte	0x02, 0x03, 0x00, 0x00, 0x02, 0x06, 0x01, 0x00, 0x04, 0x0b, 0x08, 0x00, 0x09, 0x00, 0x00, 0x00
        /*0020*/ 	.byte	0x00, 0x00, 0x00, 0x00


//--------------------- .nv.info._Z1kv            --------------------------
	.section	.nv.info._Z1kv,"",@"SHT_CUDA_INFO"
	.sectionflags	@""
	.align	4


	//----- nvinfo : EIATTR_CUDA_API_VERSION
	.align		4
        /*0000*/ 	.byte	0x04, 0x37
        /*0002*/ 	.short	(.L_8 - .L_7)
.L_7:
        /*0004*/ 	.word	0x00000082


	//----- nvinfo : EIATTR_SPARSE_MMA_MASK
	.align		4
.L_8:
        /*0008*/ 	.byte	0x03, 0x50
        /*000a*/ 	.short	0x0000


	//----- nvinfo : EIATTR_MAXREG_COUNT
	.align		4
        /*000c*/ 	.byte	0x03, 0x1b
        /*000e*/ 	.short	0x00ff


	//----- nvinfo : EIATTR_EXTERNS
	.align		4
        /*0010*/ 	.byte	0x04, 0x0f
        /*0012*/ 	.short	(.L_10 - .L_9)


	//   ....[0]....
	.align		4
.L_9:
        /*0014*/ 	.word	index@(vprintf)


	//----- nvinfo : EIATTR_MERCURY_ISA_VERSION
	.align		4
.L_10:
        /*0018*/ 	.byte	0x03, 0x5f
        /*001a*/ 	.short	0x0101


	//----- nvinfo : EIATTR_VRC_CTA_INIT_COUNT
	.align		4
        /*001c*/ 	.byte	0x02, 0x4a
	.zero		1
	.zero		1


	//----- nvinfo : EIATTR_SYSCALL_OFFSETS
	.align		4
        /*0020*/ 	.byte	0x04, 0x46
        /*0022*/ 	.short	(.L_12 - .L_11)


	//   ....[0]....
.L_11:
        /*0024*/ 	.word	0x00000080


	//----- nvinfo : EIATTR_EXIT_INSTR_OFFSETS
	.align		4
.L_12:
        /*0028*/ 	.byte	0x04, 0x1c
        /*002a*/ 	.short	(.L_14 - .L_13)


	//   ....[0]....
.L_13:
        /*002c*/ 	.word	0x00000090


	//----- nvinfo : EIATTR_SW_WAR
	.align		4
.L_14:
        /*0030*/ 	.byte	0x04, 0x36
        /*0032*/ 	.short	(.L_16 - .L_15)
.L_15:
        /*0034*/ 	.word	0x00000008
.L_16:


//--------------------- .nv.callgraph             --------------------------
	.section	.nv.callgraph,"",@"SHT_CUDA_CALLGRAPH"
	.align	4
	.sectionentsize	8
	.align		4
        /*0000*/ 	.word	0x00000000
	.align		4
        /*0004*/ 	.word	0xffffffff
	.align		4
        /*0008*/ 	.word	index@(_Z1kv)
	.align		4
        /*000c*/ 	.word	index@(vprintf)
	.align		4
        /*0010*/ 	.word	0x00000000
	.align		4
        /*0014*/ 	.word	0xfffffffe
	.align		4
        /*0018*/ 	.word	0x00000000
	.align		4
        /*001c*/ 	.word	0xfffffffd
	.align		4
        /*0020*/ 	.word	0x00000000
	.align		4
        /*0024*/ 	.word	0xfffffffc


//--------------------- .nv.constant4             --------------------------
	.section	.nv.constant4,"a",@progbits
	.align	8
	.align		8
.nv.constant4:
        /*0000*/ 	.dword	vprintf
	.align		8
        /*0008*/ 	.dword	$str


//--------------------- .text._Z1kv               --------------------------
	.section	.text._Z1kv,"ax",@progbits
	.align	128
        .global         _Z1kv
        .type           _Z1kv,@function
        .size           _Z1kv,(.L_x_2 - _Z1kv)
        .other          _Z1kv,@"STO_CUDA_ENTRY STV_DEFAULT"
_Z1kv:
.text._Z1kv:
[----:B------:R-:W0:Y:S01]  /*0000*/  LDC R1, c[0x0][0x37c] ;  /* 0x0000df00ff017b82 */ /* 0x000e220000000800 */
[----:B------:R-:W-:Y:S01]  /*0010*/  MOV R0, 0x0 ;  /* 0x0000000000007802 */ /* 0x000fe20000000f00 */
[----:B------:R-:W1:Y:S01]  /*0020*/  LDCU.64 UR4, c[0x4][0x8] ;  /* 0x01000100ff0477ac */ /* 0x000e620008000a00 */
[----:B------:R-:W-:-:S05]  /*0030*/  CS2R R6, SRZ ;  /* 0x0000000000067805 */ /* 0x000fca000001ff00 */
[----:B------:R2:W3:Y:S01]  /*0040*/  LDC.64 R2, c[0x4][R0] ;  /* 0x0100000000027b82 */ /* 0x0004e20000000a00 */
[----:B-1----:R-:W-:Y:S02]  /*0050*/  IMAD.U32 R4, RZ, RZ, UR4 ;  /* 0x00000004ff047e24 */ /* 0x002fe4000f8e00ff */
[----:B--2---:R-:W-:-:S07]  /*0060*/  IMAD.U32 R5, RZ, RZ, UR5 ;  /* 0x00000005ff057e24 */ /* 0x004fce000f8e00ff */
[----:B------:R-:W-:-:S07]  /*0070*/  LEPC R20, `(.L_x_0) ;  /* 0x000000001014794e */ /* 0x000fce0000000000 */
[----:B0--3--:R-:W-:Y:S05]  /*0080*/  CALL.ABS.NOINC R2 ;  /* 0x0000000002007343 */ /* 0x009fea0003c00000 */
.L_x_0:
[----:B------:R-:W-:Y:S05]  /*0090*/  EXIT ;  /* 0x000000000000794d */ /* 0x000fea0003800000 */
.L_x_1:
[----:B------:R-:W-:-:S00]  /*00a0*/  BRA `(.L_x_1) ;  /* 0xfffffffc00fc7947 */ /* 0x000fc0000383ffff */
[----:B------:R-:W-:-:S00]  /*00b0*/  NOP ;  /* 0x0000000000007918 */ /* 0x000fc00000000000 */
        /* <DEDUP_REMOVED lines=12> */
.L_x_2:


//--------------------- .nv.global.init           --------------------------
	.section	.nv.global.init,"aw",@progbits
.nv.global.init:
	.type		$str,@object
	.size		$str,(.L_0 - $str)
$str:
        /*0000*/ 	.byte	0x48, 0x65, 0x6c, 0x6c, 0x6f, 0x20, 0x66, 0x72, 0x6f, 0x6d, 0x20, 0x47, 0x50, 0x55, 0x21, 0x0a
        /*0010*/ 	.byte	0x00
.L_0:


//--------------------- .nv.shared.reserved.0     --------------------------
	.section	.nv.shared.reserved.0,"aw",@nobits
	.weak		__nv_reservedSMEM_offset_0_alias
	.size		__nv_reservedSMEM_offset_0_alias, 0, 64
	.other		__nv_reservedSMEM_offset_0_alias,@"STO_CUDA_RESERVED_SHARED STV_DEFAULT"
__nv_reservedSMEM_offset_0_alias:
	.zero		0
	.zero		64


//--------------------- .nv.constant0._Z1kv       --------------------------
	.section	.nv.constant0._Z1kv,"a",@progbits
	.sectionflags	@""
	.align	4
.nv.constant0._Z1kv:
	.zero		896


//--------------------- SYMBOLS --------------------------

	.type		.nv.reservedSmem.offset0,@object
	.size		.nv.reservedSmem.offset0,0x4
	.type		vprintf,@function
